	.headerflags	@"EF_CUDA_TEXMODE_UNIFIED EF_CUDA_64BIT_ADDRESS EF_CUDA_SM89 EF_CUDA_VIRTUAL_SM(EF_CUDA_SM89)"
	.elftype	@"ET_EXEC"


//--------------------- .nv.info                  --------------------------
	.section	.nv.info,"",@"SHT_CUDA_INFO"
	.align	4


	//----- nvinfo : EIATTR_REGCOUNT
	.align		4
        /*0000*/ 	.byte	0x04, 0x2f
        /*0002*/ 	.short	(.L_2 - .L_1)
	.align		4
.L_1:
        /*0004*/ 	.word	index@(triton__0d1d2d3de)
        /*0008*/ 	.word	0x00000012


	//----- nvinfo : EIATTR_MAX_STACK_SIZE
	.align		4
.L_2:
        /*000c*/ 	.byte	0x04, 0x23
        /*000e*/ 	.short	(.L_4 - .L_3)
	.align		4
.L_3:
        /*0010*/ 	.word	index@(triton__0d1d2d3de)
        /*0014*/ 	.word	0x00000000


	//----- nvinfo : EIATTR_MIN_STACK_SIZE
	.align		4
.L_4:
        /*0018*/ 	.byte	0x04, 0x12
        /*001a*/ 	.short	(.L_6 - .L_5)
	.align		4
.L_5:
        /*001c*/ 	.word	index@(triton__0d1d2d3de)
        /*0020*/ 	.word	0x00000000


	//----- nvinfo : EIATTR_FRAME_SIZE
	.align		4
.L_6:
        /*0024*/ 	.byte	0x04, 0x11
        /*0026*/ 	.short	(.L_8 - .L_7)
	.align		4
.L_7:
        /*0028*/ 	.word	index@(triton__0d1d2d3de)
        /*002c*/ 	.word	0x00000000
.L_8:


//--------------------- .nv.info.triton__0d1d2d3de --------------------------
	.section	.nv.info.triton__0d1d2d3de,"",@"SHT_CUDA_INFO"
	.align	4


	//----- nvinfo : EIATTR_CUDA_API_VERSION
	.align		4
        /*0000*/ 	.byte	0x04, 0x37
        /*0002*/ 	.short	(.L_10 - .L_9)
.L_9:
        /*0004*/ 	.word	0x0000007b


	//----- nvinfo : EIATTR_PARAM_CBANK
	.align		4
.L_10:
        /*0008*/ 	.byte	0x04, 0x0a
        /*000a*/ 	.short	(.L_12 - .L_11)
	.align		4
.L_11:
        /*000c*/ 	.word	index@(.nv.constant0.triton__0d1d2d3de)
        /*0010*/ 	.short	0x0160
        /*0012*/ 	.short	0x001c


	//----- nvinfo : EIATTR_CBANK_PARAM_SIZE
	.align		4
.L_12:
        /*0014*/ 	.byte	0x03, 0x19
        /*0016*/ 	.short	0x001c


	//----- nvinfo : EIATTR_KPARAM_INFO
	.align		4
        /*0018*/ 	.byte	0x04, 0x17
        /*001a*/ 	.short	(.L_14 - .L_13)
.L_13:
        /*001c*/ 	.word	0x00000000
        /*0020*/ 	.short	0x0003
        /*0022*/ 	.short	0x0018
        /*0024*/ 	.byte	0x00, 0xf0, 0x11, 0x00


	//----- nvinfo : EIATTR_KPARAM_INFO
	.align		4
.L_14:
        /*0028*/ 	.byte	0x04, 0x17
        /*002a*/ 	.short	(.L_16 - .L_15)
.L_15:
        /*002c*/ 	.word	0x00000000
        /*0030*/ 	.short	0x0002
        /*0032*/ 	.short	0x0010
        /*0034*/ 	.byte	0x00, 0xf0, 0x21, 0x00


	//----- nvinfo : EIATTR_KPARAM_INFO
	.align		4
.L_16:
        /*0038*/ 	.byte	0x04, 0x17
        /*003a*/ 	.short	(.L_18 - .L_17)
.L_17:
        /*003c*/ 	.word	0x00000000
        /*0040*/ 	.short	0x0001
        /*0042*/ 	.short	0x0008
        /*0044*/ 	.byte	0x00, 0xf0, 0x21, 0x00


	//----- nvinfo : EIATTR_KPARAM_INFO
	.align		4
.L_18:
        /*0048*/ 	.byte	0x04, 0x17
        /*004a*/ 	.short	(.L_20 - .L_19)
.L_19:
        /*004c*/ 	.word	0x00000000
        /*0050*/ 	.short	0x0000
        /*0052*/ 	.short	0x0000
        /*0054*/ 	.byte	0x00, 0xf0, 0x21, 0x00


	//----- nvinfo : EIATTR_MAXREG_COUNT
	.align		4
.L_20:
        /*0058*/ 	.byte	0x03, 0x1b
        /*005a*/ 	.short	0x00ff


	//----- nvinfo : EIATTR_EXIT_INSTR_OFFSETS
	.align		4
        /*005c*/ 	.byte	0x04, 0x1c
        /*005e*/ 	.short	(.L_22 - .L_21)


	//   ....[0]....
.L_21:
        /*0060*/ 	.word	0x00000ab0


	//   ....[1]....
        /*0064*/ 	.word	0x00000ad0


	//----- nvinfo : EIATTR_MAX_THREADS
	.align		4
.L_22:
        /*0068*/ 	.byte	0x04, 0x05
        /*006a*/ 	.short	(.L_24 - .L_23)
.L_23:
        /*006c*/ 	.word	0x00000020
        /*0070*/ 	.word	0x00000001
        /*0074*/ 	.word	0x00000001


	//----- nvinfo : EIATTR_CRS_STACK_SIZE
	.align		4
.L_24:
        /*0078*/ 	.byte	0x04, 0x1e
        /*007a*/ 	.short	(.L_26 - .L_25)
.L_25:
        /*007c*/ 	.word	0x00000000
.L_26:


//--------------------- .nv.rel.action            --------------------------
	.section	.nv.rel.action,"",@"SHT_CUDA_RELOCINFO"
	.align	8
	.sectionentsize	8
        /*0000*/ 	.byte	0x73, 0x00, 0x00, 0x00, 0x00, 0x00, 0x00, 0x00, 0x00, 0x00, 0x00, 0x11, 0x25, 0x00, 0x05, 0x36


//--------------------- .nv.constant0.triton__0d1d2d3de --------------------------
	.section	.nv.constant0.triton__0d1d2d3de,"a",@progbits
	.align	4
.nv.constant0.triton__0d1d2d3de:
	.zero		380


//--------------------- .text.triton__0d1d2d3de   --------------------------
	.section	.text.triton__0d1d2d3de,"ax",@progbits
	.sectioninfo	@"SHI_REGISTERS=18"
	.align	128
        .global         triton__0d1d2d3de
        .type           triton__0d1d2d3de,@function
        .size           triton__0d1d2d3de,(.L_x_10 - triton__0d1d2d3de)
        .other          triton__0d1d2d3de,@"STO_CUDA_ENTRY STV_DEFAULT"
triton__0d1d2d3de:
.text.triton__0d1d2d3de:
[----:B------:R-:W-:-:S02]  /*0000*/  MOV R1, c[0x0][0x28] ;  /* 0x00000a0000017a02 */ /* 0x000fc40000000f00 */
[----:B------:R-:W0:Y:S01]  /*0010*/  S2R R2, SR_TID.X ;  /* 0x0000000000027919 */ /* 0x000e220000002100 */
[----:B------:R-:W-:Y:S01]  /*0020*/  MOV R5, 0x2 ;  /* 0x0000000200057802 */ /* 0x000fe20000000f00 */
[----:B------:R-:W-:Y:S01]  /*0030*/  ULDC.64 UR4, c[0x0][0x118] ;  /* 0x0000460000047ab9 */ /* 0x000fe20000000a00 */
[----:B------:R-:W-:Y:S01]  /*0040*/  PRMT R0, RZ, 0x7610, R0 ;  /* 0x00007610ff007816 */ /* 0x000fe20000000000 */
[----:B------:R-:W1:Y:S01]  /*0050*/  S2R R3, SR_CTAID.X ;  /* 0x0000000000037919 */ /* 0x000e620000002500 */
[----:B0-----:R-:W-:-:S04]  /*0060*/  LOP3.LUT R2, R2, 0x1f, RZ, 0xc0, !PT ;  /* 0x0000001f02027812 */ /* 0x001fc800078ec0ff */
[----:B-1----:R-:W-:-:S04]  /*0070*/  LEA R2, R3, R2, 0x5 ;  /* 0x0000000203027211 */ /* 0x002fc800078e28ff */
[C---:B------:R-:W-:Y:S02]  /*0080*/  ISETP.GE.AND P0, PT, R2.reuse, 0x20, PT ;  /* 0x000000200200780c */ /* 0x040fe40003f06270 */
[----:B------:R-:W-:-:S05]  /*0090*/  SHF.L.U32 R4, R2, 0x2, RZ ;  /* 0x0000000202047819 */ /* 0x000fca00000006ff */
[----:B------:R-:W-:-:S06]  /*00a0*/  IMAD.WIDE R4, R4, R5, c[0x0][0x160] ;  /* 0x0000580004047625 */ /* 0x000fcc00078e0205 */
[----:B------:R-:W2:Y:S01]  /*00b0*/  @!P0 LDG.E.EL.U16 R0, [R4.64] ;  /* 0x0000000404008981 */ /* 0x000ea2000c2e1500 */
[----:B------:R-:W-:-:S06]  /*00c0*/  PRMT R3, RZ, 0x7610, R3 ;  /* 0x00007610ff037816 */ /* 0x000fcc0000000003 */
[----:B------:R-:W3:Y:S01]  /*00d0*/  @!P0 LDG.E.EL.U16 R3, [R4.64+0x2] ;  /* 0x0000020404038981 */ /* 0x000ee2000c2e1500 */
[----:B------:R-:W-:Y:S02]  /*00e0*/  PRMT R6, RZ, 0x7610, R6 ;  /* 0x00007610ff067816 */ /* 0x000fe40000000006 */
[----:B------:R-:W-:-:S04]  /*00f0*/  PRMT R7, RZ, 0x7610, R7 ;  /* 0x00007610ff077816 */ /* 0x000fc80000000007 */
[----:B------:R0:W4:Y:S04]  /*0100*/  @!P0 LDG.E.EL.U16 R6, [R4.64+0x4] ;  /* 0x0000040404068981 */ /* 0x000128000c2e1500 */
[----:B------:R0:W5:Y:S01]  /*0110*/  @!P0 LDG.E.EL.U16 R7, [R4.64+0x6] ;  /* 0x0000060404078981 */ /* 0x000162000c2e1500 */
[----:B------:R-:W-:Y:S01]  /*0120*/  BSSY B0, `(.L_x_0) ;  /* 0x000002f000007945 */ /* 0x000fe20003800000 */
[----:B--2---:R-:W-:-:S05]  /*0130*/  SHF.L.U32 R0, R0, 0x10, RZ ;  /* 0x0000001000007819 */ /* 0x004fca00000006ff */
[----:B------:R-:W-:Y:S01]  /*0140*/  FMUL R0, R0, 0.0625 ;  /* 0x3d80000000007820 */ /* 0x000fe20000400000 */
[----:B---3--:R-:W-:-:S03]  /*0150*/  SHF.L.U32 R10, R3, 0x10, RZ ;  /* 0x00000010030a7819 */ /* 0x008fc600000006ff */
[----:B------:R-:W-:Y:S02]  /*0160*/  FMUL R11, R0, 0.019999999552965164185 ;  /* 0x3ca3d70a000b7820 */ /* 0x000fe40000400000 */
[----:B0-----:R-:W-:Y:S02]  /*0170*/  FMUL R5, R10, 0.0625 ;  /* 0x3d8000000a057820 */ /* 0x001fe40000400000 */
[----:B------:R-:W-:Y:S01]  /*0180*/  FADD.FTZ R12, |R11|, -RZ ;  /* 0x800000ff0b0c7221 */ /* 0x000fe20000010200 */
[----:B----4-:R-:W-:Y:S01]  /*0190*/  SHF.L.U32 R6, R6, 0x10, RZ ;  /* 0x0000001006067819 */ /* 0x010fe200000006ff */
[----:B------:R-:W-:-:S03]  /*01a0*/  FMUL R13, R5, 0.019999999552965164185 ;  /* 0x3ca3d70a050d7820 */ /* 0x000fc60000400000 */
[----:B------:R-:W-:Y:S02]  /*01b0*/  FSETP.GE.AND P2, PT, R12, 0.60000002384185791016, PT ;  /* 0x3f19999a0c00780b */ /* 0x000fe40003f46000 */
[----:B-----5:R-:W-:-:S11]  /*01c0*/  SHF.L.U32 R7, R7, 0x10, RZ ;  /* 0x0000001007077819 */ /* 0x020fd600000006ff */
[C---:B------:R-:W-:Y:S01]  /*01d0*/  @P2 FMUL R8, R12.reuse, 2.8853900432586669922 ;  /* 0x4038aa3b0c082820 */ /* 0x040fe20000400000 */
[----:B------:R-:W-:Y:S01]  /*01e0*/  @P2 MOV R4, 0x3f800000 ;  /* 0x3f80000000042802 */ /* 0x000fe20000000f00 */
[----:B------:R-:W-:Y:S01]  /*01f0*/  @!P2 FMUL R3, R11, R11 ;  /* 0x0000000b0b03a220 */ /* 0x000fe20000400000 */
[----:B------:R-:W-:Y:S02]  /*0200*/  @!P2 MOV R0, 0x3c80f082 ;  /* 0x3c80f0820000a802 */ /* 0x000fe40000000f00 */
[----:B------:R-:W-:Y:S01]  /*0210*/  @P2 FSETP.GE.AND P1, PT, R12, 9.010913848876953125, PT ;  /* 0x41102cb40c00280b */ /* 0x000fe20003f26000 */
[----:B------:R-:W0:Y:S02]  /*0220*/  @P2 MUFU.EX2 R8, R8 ;  /* 0x0000000800082308 */ /* 0x000e240000000800 */
[----:B------:R-:W-:-:S04]  /*0230*/  @!P2 FFMA.FTZ R0, R3, R0, -0.052303962409496307373 ;  /* 0xbd563cae0300a423 */ /* 0x000fc80000010000 */
[----:B------:R-:W-:-:S04]  /*0240*/  @!P2 FFMA.FTZ R0, R3, R0, 0.1331529766321182251 ;  /* 0x3e0859410300a423 */ /* 0x000fc80000010000 */
[----:B------:R-:W-:-:S04]  /*0250*/  @!P2 FFMA.FTZ R0, R3, R0, -0.33332768082618713379 ;  /* 0xbeaaa9ed0300a423 */ /* 0x000fc80000010000 */
[----:B------:R-:W-:Y:S01]  /*0260*/  @!P2 FFMA.FTZ R0, R3, R0, RZ ;  /* 0x000000000300a223 */ /* 0x000fe200000100ff */
[----:B0-----:R-:W-:Y:S01]  /*0270*/  @P2 FADD R9, R8, 1 ;  /* 0x3f80000008092421 */ /* 0x001fe20000000000 */
[----:B------:R-:W-:-:S05]  /*0280*/  FADD.FTZ R8, |R13|, -RZ ;  /* 0x800000ff0d087221 */ /* 0x000fca0000010200 */
[----:B------:R-:W0:Y:S02]  /*0290*/  @P2 MUFU.RCP R9, R9 ;  /* 0x0000000900092308 */ /* 0x000e240000001000 */
[----:B0-----:R-:W-:-:S05]  /*02a0*/  @P2 FFMA.FTZ R4, R9, -2, R4 ;  /* 0xc000000009042823 */ /* 0x001fca0000010004 */
[----:B------:R-:W-:Y:S02]  /*02b0*/  @P2 FSEL R4, R4, 1, !P1 ;  /* 0x3f80000004042808 */ /* 0x000fe40004800000 */
[----:B------:R-:W-:Y:S02]  /*02c0*/  FSETP.GE.AND P1, PT, R8, 0.60000002384185791016, PT ;  /* 0x3f19999a0800780b */ /* 0x000fe40003f26000 */
[--C-:B------:R-:W-:Y:S01]  /*02d0*/  @P2 LOP3.LUT R3, R4, 0x80000000, R11.reuse, 0xf8, !PT ;  /* 0x8000000004032812 */ /* 0x100fe200078ef80b */
[----:B------:R-:W-:-:S10]  /*02e0*/  @!P2 FFMA.FTZ R3, R11, R0, R11 ;  /* 0x000000000b03a223 */ /* 0x000fd4000001000b */
[----:B------:R-:W-:Y:S05]  /*02f0*/  @!P1 BRA `(.L_x_1) ;  /* 0x000000a000009947 */ /* 0x000fea0003800000 */
[C---:B------:R-:W-:Y:S01]  /*0300*/  FMUL R0, R8.reuse, 2.8853900432586669922 ;  /* 0x4038aa3b08007820 */ /* 0x040fe20000400000 */
[----:B------:R-:W-:Y:S02]  /*0310*/  MOV R4, 0x3f800000 ;  /* 0x3f80000000047802 */ /* 0x000fe40000000f00 */
[----:B------:R-:W-:-:S03]  /*0320*/  FSETP.GE.AND P1, PT, R8, 9.010913848876953125, PT ;  /* 0x41102cb40800780b */ /* 0x000fc60003f26000 */
[----:B------:R-:W0:Y:S02]  /*0330*/  MUFU.EX2 R0, R0 ;  /* 0x0000000000007308 */ /* 0x000e240000000800 */
[----:B0-----:R-:W-:-:S06]  /*0340*/  FADD R5, R0, 1 ;  /* 0x3f80000000057421 */ /* 0x001fcc0000000000 */
[----:B------:R-:W0:Y:S02]  /*0350*/  MUFU.RCP R5, R5 ;  /* 0x0000000500057308 */ /* 0x000e240000001000 */
[----:B0-----:R-:W-:-:S05]  /*0360*/  FFMA.FTZ R4, R5, -2, R4 ;  /* 0xc000000005047823 */ /* 0x001fca0000010004 */
[----:B------:R-:W-:-:S04]  /*0370*/  FSEL R4, R4, 1, !P1 ;  /* 0x3f80000004047808 */ /* 0x000fc80004800000 */
[----:B------:R-:W-:Y:S01]  /*0380*/  LOP3.LUT R4, R4, 0x80000000, R13, 0xf8, !PT ;  /* 0x8000000004047812 */ /* 0x000fe200078ef80d */
[----:B------:R-:W-:Y:S05]  /*0390*/  BRA `(.L_x_2) ;  /* 0x0000007000007947 */ /* 0x000fea0003800000 */
.L_x_1:
[----:B------:R-:W-:Y:S01]  /*03a0*/  MOV R0, 0x3c80f082 ;  /* 0x3c80f08200007802 */ /* 0x000fe20000000f00 */
[----:B------:R-:W-:-:S04]  /*03b0*/  FMUL R5, R13, R13 ;  /* 0x0000000d0d057220 */ /* 0x000fc80000400000 */
[----:B------:R-:W-:-:S04]  /*03c0*/  FFMA.FTZ R0, R5, R0, -0.052303962409496307373 ;  /* 0xbd563cae05007423 */ /* 0x000fc80000010000 */
[----:B------:R-:W-:-:S04]  /*03d0*/  FFMA.FTZ R0, R5, R0, 0.1331529766321182251 ;  /* 0x3e08594105007423 */ /* 0x000fc80000010000 */
[----:B------:R-:W-:-:S04]  /*03e0*/  FFMA.FTZ R0, R5, R0, -0.33332768082618713379 ;  /* 0xbeaaa9ed05007423 */ /* 0x000fc80000010000 */
[----:B------:R-:W-:-:S04]  /*03f0*/  FFMA.FTZ R0, R5, R0, RZ ;  /* 0x0000000005007223 */ /* 0x000fc800000100ff */
[----:B------:R-:W-:-:S02]  /*0400*/  FFMA.FTZ R4, R13, R0, R13 ;  /* 0x000000000d047223 */ /* 0x000fc4000001000d */
.L_x_2:
[----:B------:R-:W-:Y:S05]  /*0410*/  BSYNC B0 ;  /* 0x0000000000007941 */ /* 0x000fea0003800000 */
.L_x_0:
[----:B------:R-:W-:Y:S01]  /*0420*/  FMUL R0, R6, 0.0625 ;  /* 0x3d80000006007820 */ /* 0x000fe20000400000 */
[----:B------:R-:W-:Y:S03]  /*0430*/  BSSY B0, `(.L_x_3) ;  /* 0x0000016000007945 */ /* 0x000fe60003800000 */
[----:B------:R-:W-:-:S04]  /*0440*/  FMUL R8, R0, 0.019999999552965164185 ;  /* 0x3ca3d70a00087820 */ /* 0x000fc80000400000 */
[----:B------:R-:W-:-:S05]  /*0450*/  FADD.FTZ R9, |R8|, -RZ ;  /* 0x800000ff08097221 */ /* 0x000fca0000010200 */
[----:B------:R-:W-:-:S13]  /*0460*/  FSETP.GE.AND P1, PT, R9, 0.60000002384185791016, PT ;  /* 0x3f19999a0900780b */ /* 0x000fda0003f26000 */
        /* <DEDUP_REMOVED lines=11> */
.L_x_4:
[----:B------:R-:W-:Y:S01]  /*0520*/  MOV R0, 0x3c80f082 ;  /* 0x3c80f08200007802 */ /* 0x000fe20000000f00 */
[----:B------:R-:W-:-:S04]  /*0530*/  FMUL R5, R8, R8 ;  /* 0x0000000808057220 */ /* 0x000fc80000400000 */
[----:B------:R-:W-:-:S04]  /*0540*/  FFMA.FTZ R0, R5, R0, -0.052303962409496307373 ;  /* 0xbd563cae05007423 */ /* 0x000fc80000010000 */
[----:B------:R-:W-:-:S04]  /*0550*/  FFMA.FTZ R0, R5, R0, 0.1331529766321182251 ;  /* 0x3e08594105007423 */ /* 0x000fc80000010000 */
[----:B------:R-:W-:-:S04]  /*0560*/  FFMA.FTZ R0, R5, R0, -0.33332768082618713379 ;  /* 0xbeaaa9ed05007423 */ /* 0x000fc80000010000 */
[----:B------:R-:W-:-:S04]  /*0570*/  FFMA.FTZ R0, R5, R0, RZ ;  /* 0x0000000005007223 */ /* 0x000fc800000100ff */
[----:B------:R-:W-:-:S02]  /*0580*/  FFMA.FTZ R5, R8, R0, R8 ;  /* 0x0000000008057223 */ /* 0x000fc40000010008 */
.L_x_5:
[----:B------:R-:W-:Y:S05]  /*0590*/  BSYNC B0 ;  /* 0x0000000000007941 */ /* 0x000fea0003800000 */
.L_x_3:
        /* <DEDUP_REMOVED lines=16> */
.L_x_7:
[----:B------:R-:W-:Y:S01]  /*06a0*/  MOV R0, 0x3c80f082 ;  /* 0x3c80f08200007802 */ /* 0x000fe20000000f00 */
[----:B------:R-:W-:-:S04]  /*06b0*/  FMUL R7, R9, R9 ;  /* 0x0000000909077220 */ /* 0x000fc80000400000 */
[----:B------:R-:W-:-:S04]  /*06c0*/  FFMA.FTZ R0, R7, R0, -0.052303962409496307373 ;  /* 0xbd563cae07007423 */ /* 0x000fc80000010000 */
[----:B------:R-:W-:-:S04]  /*06d0*/  FFMA.FTZ R0, R7, R0, 0.1331529766321182251 ;  /* 0x3e08594107007423 */ /* 0x000fc80000010000 */
[----:B------:R-:W-:-:S04]  /*06e0*/  FFMA.FTZ R0, R7, R0, -0.33332768082618713379 ;  /* 0xbeaaa9ed07007423 */ /* 0x000fc80000010000 */
[----:B------:R-:W-:-:S04]  /*06f0*/  FFMA.FTZ R0, R7, R0, RZ ;  /* 0x0000000007007223 */ /* 0x000fc800000100ff */
[----:B------:R-:W-:-:S02]  /*0700*/  FFMA.FTZ R0, R9, R0, R9 ;  /* 0x0000000009007223 */ /* 0x000fc40000010009 */
.L_x_8:
[----:B------:R-:W-:Y:S05]  /*0710*/  BSYNC B0 ;  /* 0x0000000000007941 */ /* 0x000fea0003800000 */
.L_x_6:
[----:B------:R-:W-:Y:S02]  /*0720*/  SHF.R.S32.HI R7, RZ, 0x1f, R2 ;  /* 0x0000001fff077819 */ /* 0x000fe40000011402 */
[----:B------:R-:W-:Y:S02]  /*0730*/  MOV R15, 0x4 ;  /* 0x00000004000f7802 */ /* 0x000fe40000000f00 */
[----:B------:R-:W-:-:S04]  /*0740*/  LEA.HI R7, R7, R2, RZ, 0x2 ;  /* 0x0000000207077211 */ /* 0x000fc800078f10ff */
[----:B------:R-:W-:-:S04]  /*0750*/  LOP3.LUT R7, R7, 0xfffffffc, RZ, 0xc0, !PT ;  /* 0xfffffffc07077812 */ /* 0x000fc800078ec0ff */
[----:B------:R-:W-:-:S04]  /*0760*/  IADD3 R7, R2, -R7, RZ ;  /* 0x8000000702077210 */ /* 0x000fc80007ffe0ff */
[C---:B------:R-:W-:Y:S02]  /*0770*/  ISETP.GE.AND P1, PT, R7.reuse, RZ, PT ;  /* 0x000000ff0700720c */ /* 0x040fe40003f26270 */
[C---:B------:R-:W-:Y:S02]  /*0780*/  ISETP.GE.AND P2, PT, R7.reuse, 0x1, PT ;  /* 0x000000010700780c */ /* 0x040fe40003f46270 */
[----:B------:R-:W-:Y:S02]  /*0790*/  FSEL R6, RZ, -INF , P1 ;  /* 0xff800000ff067808 */ /* 0x000fe40000800000 */
[----:B------:R-:W-:Y:S02]  /*07a0*/  FSEL R9, RZ, -INF , P2 ;  /* 0xff800000ff097808 */ /* 0x000fe40001000000 */
[----:B------:R-:W-:Y:S01]  /*07b0*/  ISETP.NE.AND P3, PT, R7, 0x3, PT ;  /* 0x000000030700780c */ /* 0x000fe20003f65270 */
[----:B------:R-:W-:Y:S02]  /*07c0*/  FFMA R3, R3, 50, R6 ;  /* 0x4248000003037823 */ /* 0x000fe40000000006 */
[----:B------:R-:W-:-:S03]  /*07d0*/  FFMA R4, R4, 50, R9 ;  /* 0x4248000004047823 */ /* 0x000fc60000000009 */
[C---:B------:R-:W-:Y:S02]  /*07e0*/  FSETP.NAN.AND P2, PT, R3.reuse, R3, PT ;  /* 0x000000030300720b */ /* 0x040fe40003f48000 */
[----:B------:R-:W-:-:S04]  /*07f0*/  FSETP.GT.AND P1, PT, R3, R4, PT ;  /* 0x000000040300720b */ /* 0x000fc80003f24000 */
[----:B------:R-:W-:Y:S02]  /*0800*/  FSEL R6, R3, R4, P1 ;  /* 0x0000000403067208 */ /* 0x000fe40000800000 */
[----:B------:R-:W-:Y:S02]  /*0810*/  ISETP.GE.AND P1, PT, R7, 0x2, PT ;  /* 0x000000020700780c */ /* 0x000fe40003f26270 */
[----:B------:R-:W-:Y:S02]  /*0820*/  FSEL R9, R3, R6, P2 ;  /* 0x0000000603097208 */ /* 0x000fe40001000000 */
[----:B------:R-:W-:Y:S02]  /*0830*/  FSEL R6, RZ, -INF , P1 ;  /* 0xff800000ff067808 */ /* 0x000fe40000800000 */
[----:B------:R-:W-:-:S03]  /*0840*/  FSETP.NAN.AND P2, PT, R9, R9, PT ;  /* 0x000000090900720b */ /* 0x000fc60003f48000 */
[----:B------:R-:W-:Y:S01]  /*0850*/  FFMA R6, R5, 50, R6 ;  /* 0x4248000005067823 */ /* 0x000fe20000000006 */
[----:B------:R-:W-:-:S04]  /*0860*/  FSEL R5, RZ, -INF , !P3 ;  /* 0xff800000ff057808 */ /* 0x000fc80005800000 */
[----:B------:R-:W-:Y:S01]  /*0870*/  FSETP.GT.AND P1, PT, R9, R6, PT ;  /* 0x000000060900720b */ /* 0x000fe20003f24000 */
[----:B------:R-:W-:-:S04]  /*0880*/  FFMA R0, R0, 50, R5 ;  /* 0x4248000000007823 */ /* 0x000fc80000000005 */
[----:B------:R-:W-:-:S04]  /*0890*/  @!P2 FSEL R9, R9, R6, P1 ;  /* 0x000000060909a208 */ /* 0x000fc80000800000 */
[C---:B------:R-:W-:Y:S02]  /*08a0*/  FSETP.NAN.AND P2, PT, R9.reuse, R9, PT ;  /* 0x000000090900720b */ /* 0x040fe40003f48000 */
[----:B------:R-:W-:-:S11]  /*08b0*/  FSETP.GT.AND P1, PT, R9, R0, PT ;  /* 0x000000000900720b */ /* 0x000fd60003f24000 */
[----:B------:R-:W-:-:S05]  /*08c0*/  @!P2 FSEL R9, R9, R0, P1 ;  /* 0x000000000909a208 */ /* 0x000fca0000800000 */
[--C-:B------:R-:W-:Y:S01]  /*08d0*/  FADD R3, R3, -R9.reuse ;  /* 0x8000000903037221 */ /* 0x100fe20000000000 */
[--C-:B------:R-:W-:Y:S01]  /*08e0*/  FADD R4, R4, -R9.reuse ;  /* 0x8000000904047221 */ /* 0x100fe20000000000 */
[--C-:B------:R-:W-:Y:S01]  /*08f0*/  FADD R5, R6, -R9.reuse ;  /* 0x8000000906057221 */ /* 0x100fe20000000000 */
[----:B------:R-:W-:Y:S01]  /*0900*/  FADD R0, R0, -R9 ;  /* 0x8000000900007221 */ /* 0x000fe20000000000 */
[----:B------:R-:W-:Y:S01]  /*0910*/  FMUL R3, R3, 1.4426950216293334961 ;  /* 0x3fb8aa3b03037820 */ /* 0x000fe20000400000 */
[----:B------:R-:W-:Y:S01]  /*0920*/  FMUL R6, R4, 1.4426950216293334961 ;  /* 0x3fb8aa3b04067820 */ /* 0x000fe20000400000 */
[----:B------:R-:W-:Y:S01]  /*0930*/  FMUL R7, R5, 1.4426950216293334961 ;  /* 0x3fb8aa3b05077820 */ /* 0x000fe20000400000 */
[----:B------:R-:W-:Y:S02]  /*0940*/  FMUL R8, R0, 1.4426950216293334961 ;  /* 0x3fb8aa3b00087820 */ /* 0x000fe40000400000 */
[----:B------:R-:W-:Y:S02]  /*0950*/  FSETP.GEU.AND P1, PT, R3, -126, PT ;  /* 0xc2fc00000300780b */ /* 0x000fe40003f2e000 */
[----:B------:R-:W-:-:S02]  /*0960*/  FSETP.GEU.AND P2, PT, R6, -126, PT ;  /* 0xc2fc00000600780b */ /* 0x000fc40003f4e000 */
[----:B------:R-:W-:Y:S02]  /*0970*/  FSETP.GEU.AND P3, PT, R7, -126, PT ;  /* 0xc2fc00000700780b */ /* 0x000fe40003f6e000 */
[----:B------:R-:W-:-:S07]  /*0980*/  FSETP.GEU.AND P4, PT, R8, -126, PT ;  /* 0xc2fc00000800780b */ /* 0x000fce0003f8e000 */
[----:B------:R-:W-:Y:S02]  /*0990*/  @!P1 FMUL R3, R3, 0.5 ;  /* 0x3f00000003039820 */ /* 0x000fe40000400000 */
[----:B------:R-:W-:Y:S02]  /*09a0*/  @!P2 FMUL R6, R6, 0.5 ;  /* 0x3f0000000606a820 */ /* 0x000fe40000400000 */
[----:B------:R-:W0:Y:S01]  /*09b0*/  MUFU.EX2 R0, R3 ;  /* 0x0000000300007308 */ /* 0x000e220000000800 */
[----:B------:R-:W-:Y:S01]  /*09c0*/  @!P3 FMUL R7, R7, 0.5 ;  /* 0x3f0000000707b820 */ /* 0x000fe20000400000 */
[----:B------:R-:W-:-:S06]  /*09d0*/  @!P4 FMUL R8, R8, 0.5 ;  /* 0x3f0000000808c820 */ /* 0x000fcc0000400000 */
[----:B------:R-:W1:Y:S08]  /*09e0*/  MUFU.EX2 R5, R6 ;  /* 0x0000000600057308 */ /* 0x000e700000000800 */
[----:B------:R-:W2:Y:S01]  /*09f0*/  MUFU.EX2 R11, R7 ;  /* 0x00000007000b7308 */ /* 0x000ea20000000800 */
[----:B0-----:R-:W-:-:S07]  /*0a00*/  @!P1 FMUL R0, R0, R0 ;  /* 0x0000000000009220 */ /* 0x001fce0000400000 */
[----:B------:R-:W0:Y:S01]  /*0a10*/  MUFU.EX2 R13, R8 ;  /* 0x00000008000d7308 */ /* 0x000e220000000800 */
[----:B-1----:R-:W-:-:S04]  /*0a20*/  @!P2 FMUL R5, R5, R5 ;  /* 0x000000050505a220 */ /* 0x002fc80000400000 */
[----:B------:R-:W-:Y:S01]  /*0a30*/  FADD R0, R0, R5 ;  /* 0x0000000500007221 */ /* 0x000fe20000000000 */
[----:B------:R-:W-:Y:S01]  /*0a40*/  IMAD.WIDE R4, R2, R15, c[0x0][0x168] ;  /* 0x00005a0002047625 */ /* 0x000fe200078e020f */
[----:B--2---:R-:W-:-:S03]  /*0a50*/  @!P3 FMUL R11, R11, R11 ;  /* 0x0000000b0b0bb220 */ /* 0x004fc60000400000 */
[----:B------:R-:W-:Y:S01]  /*0a60*/  IMAD.WIDE R2, R2, R15, c[0x0][0x170] ;  /* 0x00005c0002027625 */ /* 0x000fe200078e020f */
[----:B------:R1:W-:Y:S01]  /*0a70*/  @!P0 STG.E [R4.64], R9 ;  /* 0x0000000904008986 */ /* 0x0003e2000c101904 */
[----:B------:R-:W-:Y:S01]  /*0a80*/  FADD R0, R0, R11 ;  /* 0x0000000b00007221 */ /* 0x000fe20000000000 */
[----:B0-----:R-:W-:-:S04]  /*0a90*/  @!P4 FMUL R13, R13, R13 ;  /* 0x0000000d0d0dc220 */ /* 0x001fc80000400000 */
[----:B------:R-:W-:Y:S01]  /*0aa0*/  FADD R13, R0, R13 ;  /* 0x0000000d000d7221 */ /* 0x000fe20000000000 */
[----:B------:R-:W-:Y:S06]  /*0ab0*/  @P0 EXIT ;  /* 0x000000000000094d */ /* 0x000fec0003800000 */
[----:B------:R-:W-:Y:S01]  /*0ac0*/  STG.E [R2.64], R13 ;  /* 0x0000000d02007986 */ /* 0x000fe2000c101904 */
[----:B------:R-:W-:Y:S05]  /*0ad0*/  EXIT ;  /* 0x000000000000794d */ /* 0x000fea0003800000 */
.L_x_9:
[----:B------:R-:W-:-:S00]  /*0ae0*/  BRA `(.L_x_9) ;  /* 0xfffffff000007947 */ /* 0x000fc0000383ffff */
[----:B------:R-:W-:-:S00]  /*0af0*/  NOP ;  /* 0x0000000000007918 */ /* 0x000fc00000000000 */
        /* <DEDUP_REMOVED lines=8> */
.L_x_10:


//--------------------- .nv.global.init           --------------------------
	.section	.nv.global.init,"aw",@progbits
.nv.global.init:
	.type		_$_str,@object
	.size		_$_str,(.L_0 - _$_str)
_$_str:
        /*0000*/ 	.byte	0x5f, 0x5f, 0x43, 0x55, 0x44, 0x41, 0x5f, 0x46, 0x54, 0x5a, 0x00
.L_0:
